//
// Generated by NVIDIA NVVM Compiler
//
// Compiler Build ID: CL-36424714
// Cuda compilation tools, release 13.0, V13.0.88
// Based on NVVM 20.0.0
//

.version 9.0
.target sm_100
.address_size 64

	// .globl	_Z13gpu_mergesortPiS_iiiP4dim3S1_

.visible .entry _Z13gpu_mergesortPiS_iiiP4dim3S1_(
	.param .u64 .ptr .align 1 _Z13gpu_mergesortPiS_iiiP4dim3S1__param_0,
	.param .u64 .ptr .align 1 _Z13gpu_mergesortPiS_iiiP4dim3S1__param_1,
	.param .u32 _Z13gpu_mergesortPiS_iiiP4dim3S1__param_2,
	.param .u32 _Z13gpu_mergesortPiS_iiiP4dim3S1__param_3,
	.param .u32 _Z13gpu_mergesortPiS_iiiP4dim3S1__param_4,
	.param .u64 .ptr .align 1 _Z13gpu_mergesortPiS_iiiP4dim3S1__param_5,
	.param .u64 .ptr .align 1 _Z13gpu_mergesortPiS_iiiP4dim3S1__param_6
)
{
	.reg .pred 	%p<12>;
	.reg .b32 	%r<46>;
	.reg .b64 	%rd<15>;

	ld.param.u64 	%rd5, [_Z13gpu_mergesortPiS_iiiP4dim3S1__param_0];
	ld.param.u64 	%rd4, [_Z13gpu_mergesortPiS_iiiP4dim3S1__param_1];
	ld.param.u32 	%r26, [_Z13gpu_mergesortPiS_iiiP4dim3S1__param_2];
	ld.param.u32 	%r24, [_Z13gpu_mergesortPiS_iiiP4dim3S1__param_3];
	ld.param.u32 	%r25, [_Z13gpu_mergesortPiS_iiiP4dim3S1__param_4];
	cvta.to.global.u64 	%rd1, %rd5;
	mov.u32 	%r27, %tid.x;
	mov.u32 	%r28, %ctaid.x;
	mov.u32 	%r29, %ntid.x;
	mad.lo.s32 	%r30, %r28, %r29, %r27;
	mul.lo.s32 	%r31, %r24, %r30;
	mul.lo.s32 	%r39, %r31, %r25;
	setp.lt.s32 	%p1, %r25, 1;
	setp.ge.s32 	%p2, %r39, %r26;
	or.pred  	%p3, %p1, %p2;
	@%p3 bra 	$L__BB0_13;
	shr.u32 	%r34, %r24, 31;
	add.s32 	%r35, %r24, %r34;
	shr.s32 	%r2, %r35, 1;
	cvta.to.global.u64 	%rd2, %rd4;
	mov.b32 	%r37, 0;
$L__BB0_2:
	add.s32 	%r5, %r39, %r24;
	min.s32 	%r6, %r5, %r26;
	setp.ge.s32 	%p4, %r39, %r6;
	@%p4 bra 	$L__BB0_12;
	add.s32 	%r36, %r39, %r2;
	min.s32 	%r7, %r36, %r26;
	mov.u32 	%r40, %r7;
	mov.u32 	%r41, %r39;
$L__BB0_4:
	mul.wide.s32 	%rd6, %r39, 4;
	add.s64 	%rd3, %rd2, %rd6;
	setp.lt.s32 	%p5, %r41, %r7;
	@%p5 bra 	$L__BB0_7;
	mul.wide.s32 	%rd7, %r40, 4;
	add.s64 	%rd8, %rd1, %rd7;
	ld.global.u32 	%r43, [%rd8];
$L__BB0_6:
	st.global.u32 	[%rd3], %r43;
	add.s32 	%r40, %r40, 1;
	bra.uni 	$L__BB0_11;
$L__BB0_7:
	setp.lt.s32 	%p6, %r40, %r6;
	@%p6 bra 	$L__BB0_9;
	mul.wide.s32 	%rd9, %r41, 4;
	add.s64 	%rd10, %rd1, %rd9;
	ld.global.u32 	%r42, [%rd10];
	bra.uni 	$L__BB0_10;
$L__BB0_9:
	mul.wide.s32 	%rd11, %r41, 4;
	add.s64 	%rd12, %rd1, %rd11;
	ld.global.u32 	%r42, [%rd12];
	mul.wide.s32 	%rd13, %r40, 4;
	add.s64 	%rd14, %rd1, %rd13;
	ld.global.u32 	%r43, [%rd14];
	setp.ge.s32 	%p7, %r42, %r43;
	@%p7 bra 	$L__BB0_6;
$L__BB0_10:
	st.global.u32 	[%rd3], %r42;
	add.s32 	%r41, %r41, 1;
$L__BB0_11:
	add.s32 	%r39, %r39, 1;
	setp.lt.s32 	%p8, %r39, %r6;
	@%p8 bra 	$L__BB0_4;
$L__BB0_12:
	add.s32 	%r37, %r37, 1;
	setp.lt.s32 	%p9, %r37, %r25;
	setp.lt.s32 	%p10, %r5, %r26;
	and.pred  	%p11, %p9, %p10;
	mov.u32 	%r39, %r5;
	@%p11 bra 	$L__BB0_2;
$L__BB0_13:
	ret;

}


// ===== COMPILED SASS (sm_100) =====

	.target	sm_100

	.elftype	@"ET_EXEC"


//--------------------- .note.nv.tkinfo           --------------------------
	.section	.note.nv.tkinfo,"",@"SHT_NOTE"
	.sectionflags	@"SHF_NOTE_NV_TKINFO"
	.tkinfo
        /*0018*/ 	.word	0x00000002
        /*0030*/ 	.string	""
        /*0030*/ 	.string	"ptxas"
        /*0030*/ 	.string	"Cuda compilation tools, release 13.0, V13.0.88"
        /*0030*/ 	.string	"Build cuda_13.0.r13.0/compiler.36424714_0"
        /*0030*/ 	.string	"-arch sm_100 -m 64 "



//--------------------- .note.nv.cuinfo           --------------------------
	.section	.note.nv.cuinfo,"",@"SHT_NOTE"
	.sectionflags	@"SHF_NOTE_NV_CUINFO"
        /*0018*/ 	.short	0x0002
        /*001a*/ 	.short	0x0064
        /*001c*/ 	.short	0x0082
	.zero		2


//--------------------- .nv.info                  --------------------------
	.section	.nv.info,"",@"SHT_CUDA_INFO"
	.align	4


	//----- nvinfo : EIATTR_REGCOUNT
	.align		4
        /*0000*/ 	.byte	0x04, 0x2f
        /*0002*/ 	.short	(.L_1 - .L_0)
	.align		4
.L_0:
        /*0004*/ 	.word	index@(_Z13gpu_mergesortPiS_iiiP4dim3S1_)
        /*0008*/ 	.word	0x00000016


	//----- nvinfo : EIATTR_FRAME_SIZE
	.align		4
.L_1:
        /*000c*/ 	.byte	0x04, 0x11
        /*000e*/ 	.short	(.L_3 - .L_2)
	.align		4
.L_2:
        /*0010*/ 	.word	index@(_Z13gpu_mergesortPiS_iiiP4dim3S1_)
        /*0014*/ 	.word	0x00000000


	//----- nvinfo : EIATTR_MIN_STACK_SIZE
	.align		4
.L_3:
        /*0018*/ 	.byte	0x04, 0x12
        /*001a*/ 	.short	(.L_5 - .L_4)
	.align		4
.L_4:
        /*001c*/ 	.word	index@(_Z13gpu_mergesortPiS_iiiP4dim3S1_)
        /*0020*/ 	.word	0x00000000
.L_5:


//--------------------- .nv.compat                --------------------------
	.section	.nv.compat,"",@"SHT_CUDA_COMPAT_INFO"
	.align	4
        /*0000*/ 	.byte	0x02, 0x09, 0x00, 0x00, 0x02, 0x02, 0x01, 0x00, 0x02, 0x05, 0x05, 0x00, 0x03, 0x07, 0x01, 0x01
        /*0010*/ 	.byte	0x02, 0x03, 0x00, 0x00, 0x02, 0x06, 0x01, 0x00, 0x04, 0x0b, 0x08, 0x00, 0x09, 0x00, 0x00, 0x00
        /*0020*/ 	.byte	0x00, 0x00, 0x00, 0x00


//--------------------- .nv.info._Z13gpu_mergesortPiS_iiiP4dim3S1_ --------------------------
	.section	.nv.info._Z13gpu_mergesortPiS_iiiP4dim3S1_,"",@"SHT_CUDA_INFO"
	.sectionflags	@""
	.align	4


	//----- nvinfo : EIATTR_CUDA_API_VERSION
	.align		4
        /*0000*/ 	.byte	0x04, 0x37
        /*0002*/ 	.short	(.L_7 - .L_6)
.L_6:
        /*0004*/ 	.word	0x00000082


	//----- nvinfo : EIATTR_KPARAM_INFO
	.align		4
.L_7:
        /*0008*/ 	.byte	0x04, 0x17
        /*000a*/ 	.short	(.L_9 - .L_8)
.L_8:
        /*000c*/ 	.word	0x00000000
        /*0010*/ 	.short	0x0006
        /*0012*/ 	.short	0x0028
        /*0014*/ 	.byte	0x00, 0xf5, 0x21, 0x00


	//----- nvinfo : EIATTR_KPARAM_INFO
	.align		4
.L_9:
        /*0018*/ 	.byte	0x04, 0x17
        /*001a*/ 	.short	(.L_11 - .L_10)
.L_10:
        /*001c*/ 	.word	0x00000000
        /*0020*/ 	.short	0x0005
        /*0022*/ 	.short	0x0020
        /*0024*/ 	.byte	0x00, 0xf5, 0x21, 0x00


	//----- nvinfo : EIATTR_KPARAM_INFO
	.align		4
.L_11:
        /*0028*/ 	.byte	0x04, 0x17
        /*002a*/ 	.short	(.L_13 - .L_12)
.L_12:
        /*002c*/ 	.word	0x00000000
        /*0030*/ 	.short	0x0004
        /*0032*/ 	.short	0x0018
        /*0034*/ 	.byte	0x00, 0xf0, 0x11, 0x00


	//----- nvinfo : EIATTR_KPARAM_INFO
	.align		4
.L_13:
        /*0038*/ 	.byte	0x04, 0x17
        /*003a*/ 	.short	(.L_15 - .L_14)
.L_14:
        /*003c*/ 	.word	0x00000000
        /*0040*/ 	.short	0x0003
        /*0042*/ 	.short	0x0014
        /*0044*/ 	.byte	0x00, 0xf0, 0x11, 0x00


	//----- nvinfo : EIATTR_KPARAM_INFO
	.align		4
.L_15:
        /*0048*/ 	.byte	0x04, 0x17
        /*004a*/ 	.short	(.L_17 - .L_16)
.L_16:
        /*004c*/ 	.word	0x00000000
        /*0050*/ 	.short	0x0002
        /*0052*/ 	.short	0x0010
        /*0054*/ 	.byte	0x00, 0xf0, 0x11, 0x00


	//----- nvinfo : EIATTR_KPARAM_INFO
	.align		4
.L_17:
        /*0058*/ 	.byte	0x04, 0x17
        /*005a*/ 	.short	(.L_19 - .L_18)
.L_18:
        /*005c*/ 	.word	0x00000000
        /*0060*/ 	.short	0x0001
        /*0062*/ 	.short	0x0008
        /*0064*/ 	.byte	0x00, 0xf5, 0x21, 0x00


	//----- nvinfo : EIATTR_KPARAM_INFO
	.align		4
.L_19:
        /*0068*/ 	.byte	0x04, 0x17
        /*006a*/ 	.short	(.L_21 - .L_20)
.L_20:
        /*006c*/ 	.word	0x00000000
        /*0070*/ 	.short	0x0000
        /*0072*/ 	.short	0x0000
        /*0074*/ 	.byte	0x00, 0xf5, 0x21, 0x00


	//----- nvinfo : EIATTR_SPARSE_MMA_MASK
	.align		4
.L_21:
        /*0078*/ 	.byte	0x03, 0x50
        /*007a*/ 	.short	0x0000


	//----- nvinfo : EIATTR_MAXREG_COUNT
	.align		4
        /*007c*/ 	.byte	0x03, 0x1b
        /*007e*/ 	.short	0x00ff


	//----- nvinfo : EIATTR_MERCURY_ISA_VERSION
	.align		4
        /*0080*/ 	.byte	0x03, 0x5f
        /*0082*/ 	.short	0x0101


	//----- nvinfo : EIATTR_VRC_CTA_INIT_COUNT
	.align		4
        /*0084*/ 	.byte	0x02, 0x4a
	.zero		1
	.zero		1


	//----- nvinfo : EIATTR_EXIT_INSTR_OFFSETS
	.align		4
        /*0088*/ 	.byte	0x04, 0x1c
        /*008a*/ 	.short	(.L_23 - .L_22)


	//   ....[0]....
.L_22:
        /*008c*/ 	.word	0x000000b0


	//   ....[1]....
        /*0090*/ 	.word	0x00000410


	//----- nvinfo : EIATTR_CRS_STACK_SIZE
	.align		4
.L_23:
        /*0094*/ 	.byte	0x04, 0x1e
        /*0096*/ 	.short	(.L_25 - .L_24)
.L_24:
        /*0098*/ 	.word	0x00000000


	//----- nvinfo : EIATTR_CBANK_PARAM_SIZE
	.align		4
.L_25:
        /*009c*/ 	.byte	0x03, 0x19
        /*009e*/ 	.short	0x0030


	//----- nvinfo : EIATTR_PARAM_CBANK
	.align		4
        /*00a0*/ 	.byte	0x04, 0x0a
        /*00a2*/ 	.short	(.L_27 - .L_26)
	.align		4
.L_26:
        /*00a4*/ 	.word	index@(.nv.constant0._Z13gpu_mergesortPiS_iiiP4dim3S1_)
        /*00a8*/ 	.short	0x0380
        /*00aa*/ 	.short	0x0030


	//----- nvinfo : EIATTR_SW_WAR
	.align		4
.L_27:
        /*00ac*/ 	.byte	0x04, 0x36
        /*00ae*/ 	.short	(.L_29 - .L_28)
.L_28:
        /*00b0*/ 	.word	0x00000008
.L_29:


//--------------------- .nv.callgraph             --------------------------
	.section	.nv.callgraph,"",@"SHT_CUDA_CALLGRAPH"
	.align	4
	.sectionentsize	8
	.align		4
        /*0000*/ 	.word	0x00000000
	.align		4
        /*0004*/ 	.word	0xffffffff
	.align		4
        /*0008*/ 	.word	0x00000000
	.align		4
        /*000c*/ 	.word	0xfffffffe
	.align		4
        /*0010*/ 	.word	0x00000000
	.align		4
        /*0014*/ 	.word	0xfffffffd
	.align		4
        /*0018*/ 	.word	0x00000000
	.align		4
        /*001c*/ 	.word	0xfffffffc


//--------------------- .text._Z13gpu_mergesortPiS_iiiP4dim3S1_ --------------------------
	.section	.text._Z13gpu_mergesortPiS_iiiP4dim3S1_,"ax",@progbits
	.align	128
        .global         _Z13gpu_mergesortPiS_iiiP4dim3S1_
        .type           _Z13gpu_mergesortPiS_iiiP4dim3S1_,@function
        .size           _Z13gpu_mergesortPiS_iiiP4dim3S1_,(.L_x_12 - _Z13gpu_mergesortPiS_iiiP4dim3S1_)
        .other          _Z13gpu_mergesortPiS_iiiP4dim3S1_,@"STO_CUDA_ENTRY STV_DEFAULT"
_Z13gpu_mergesortPiS_iiiP4dim3S1_:
.text._Z13gpu_mergesortPiS_iiiP4dim3S1_:
[----:B------:R-:W-:Y:S01]  /*0000*/  LDC R1, c[0x0][0x37c] ;  /* 0x0000df00ff017b82 */ /* 0x000fe20000000800 */
[----:B------:R-:W0:Y:S07]  /*0010*/  S2R R0, SR_TID.X ;  /* 0x0000000000007919 */ /* 0x000e2e0000002100 */
[----:B------:R-:W0:Y:S01]  /*0020*/  S2UR UR4, SR_CTAID.X ;  /* 0x00000000000479c3 */ /* 0x000e220000002500 */
[----:B------:R-:W1:Y:S07]  /*0030*/  LDCU.64 UR8, c[0x0][0x390] ;  /* 0x00007200ff0877ac */ /* 0x000e6e0008000a00 */
[----:B------:R-:W0:Y:S08]  /*0040*/  LDC R3, c[0x0][0x360] ;  /* 0x0000d800ff037b82 */ /* 0x000e300000000800 */
[----:B------:R-:W2:Y:S01]  /*0050*/  LDC R5, c[0x0][0x398] ;  /* 0x0000e600ff057b82 */ /* 0x000ea20000000800 */
[----:B0-----:R-:W-:-:S04]  /*0060*/  IMAD R0, R3, UR4, R0 ;  /* 0x0000000403007c24 */ /* 0x001fc8000f8e0200 */
[----:B-1----:R-:W-:-:S04]  /*0070*/  IMAD R0, R0, UR9, RZ ;  /* 0x0000000900007c24 */ /* 0x002fc8000f8e02ff */
[----:B--2---:R-:W-:-:S05]  /*0080*/  IMAD R0, R0, R5, RZ ;  /* 0x0000000500007224 */ /* 0x004fca00078e02ff */
[----:B------:R-:W-:-:S04]  /*0090*/  ISETP.GE.AND P0, PT, R0, UR8, PT ;  /* 0x0000000800007c0c */ /* 0x000fc8000bf06270 */
[----:B------:R-:W-:-:S13]  /*00a0*/  ISETP.LT.OR P0, PT, R5, 0x1, P0 ;  /* 0x000000010500780c */ /* 0x000fda0000701670 */
[----:B------:R-:W-:Y:S05]  /*00b0*/  @P0 EXIT ;  /* 0x000000000000094d */ /* 0x000fea0003800000 */
[----:B------:R-:W-:Y:S01]  /*00c0*/  ULEA.HI UR4, UR9, UR9, URZ, 0x1 ;  /* 0x0000000909047291 */ /* 0x000fe2000f8f08ff */
[----:B------:R-:W-:Y:S01]  /*00d0*/  IMAD.MOV.U32 R14, RZ, RZ, RZ ;  /* 0x000000ffff0e7224 */ /* 0x000fe200078e00ff */
[----:B------:R-:W0:Y:S02]  /*00e0*/  LDCU.64 UR6, c[0x0][0x358] ;  /* 0x00006b00ff0677ac */ /* 0x000e240008000a00 */
[----:B------:R-:W-:-:S12]  /*00f0*/  USHF.R.S32.HI UR4, URZ, 0x1, UR4 ;  /* 0x00000001ff047899 */ /* 0x000fd80008011404 */
.L_x_10:
[----:B-1----:R-:W1:Y:S01]  /*0100*/  LDC.64 R16, c[0x0][0x390] ;  /* 0x0000e400ff107b82 */ /* 0x002e620000000a00 */
[----:B------:R-:W-:Y:S01]  /*0110*/  BSSY.RECONVERGENT B0, `(.L_x_0) ;  /* 0x0000028000007945 */ /* 0x000fe20003800200 */
[----:B-1----:R-:W-:-:S05]  /*0120*/  IMAD.IADD R17, R0, 0x1, R17 ;  /* 0x0000000100117824 */ /* 0x002fca00078e0211 */
[----:B------:R-:W-:-:S04]  /*0130*/  VIMNMX R19, PT, PT, R17, R16, PT ;  /* 0x0000001011137248 */ /* 0x000fc80003fe0100 */
[----:B------:R-:W-:-:S13]  /*0140*/  ISETP.GE.AND P0, PT, R0, R19, PT ;  /* 0x000000130000720c */ /* 0x000fda0003f06270 */
[----:B--2---:R-:W-:Y:S05]  /*0150*/  @P0 BRA `(.L_x_1) ;  /* 0x00000000008c0947 */ /* 0x004fea0003800000 */
[----:B------:R-:W1:Y:S01]  /*0160*/  LDC.64 R4, c[0x0][0x380] ;  /* 0x0000e000ff047b82 */ /* 0x000e620000000a00 */
[----:B------:R-:W-:Y:S02]  /*0170*/  VIADDMNMX R12, R0, UR4, R16, PT ;  /* 0x00000004000c7c46 */ /* 0x000fe4000b800110 */
[----:B------:R-:W-:-:S03]  /*0180*/  MOV R15, R0 ;  /* 0x00000000000f7202 */ /* 0x000fc60000000f00 */
[----:B------:R-:W-:Y:S02]  /*0190*/  IMAD.MOV.U32 R13, RZ, RZ, R12 ;  /* 0x000000ffff0d7224 */ /* 0x000fe400078e000c */
[----:B------:R-:W2:Y:S05]  /*01a0*/  LDC.64 R2, c[0x0][0x388] ;  /* 0x0000e200ff027b82 */ /* 0x000eaa0000000a00 */
.L_x_9:
[----:B------:R-:W-:Y:S01]  /*01b0*/  ISETP.GE.AND P0, PT, R15, R12, PT ;  /* 0x0000000c0f00720c */ /* 0x000fe20003f06270 */
[----:B------:R-:W-:Y:S01]  /*01c0*/  BSSY.RECONVERGENT B1, `(.L_x_2) ;  /* 0x0000019000017945 */ /* 0x000fe20003800200 */
[----:B-12---:R-:W-:-:S11]  /*01d0*/  IMAD.WIDE R6, R0, 0x4, R2 ;  /* 0x0000000400067825 */ /* 0x006fd600078e0202 */
[----:B0-----:R-:W-:Y:S05]  /*01e0*/  @!P0 BRA `(.L_x_3) ;  /* 0x00000000000c8947 */ /* 0x001fea0003800000 */
[----:B-1----:R-:W-:-:S05]  /*01f0*/  IMAD.WIDE R8, R13, 0x4, R4 ;  /* 0x000000040d087825 */ /* 0x002fca00078e0204 */
[----:B0-----:R0:W5:Y:S01]  /*0200*/  LDG.E R11, desc[UR6][R8.64] ;  /* 0x00000006080b7981 */ /* 0x001162000c1e1900 */
[----:B------:R-:W-:Y:S05]  /*0210*/  BRA `(.L_x_4) ;  /* 0x0000000000447947 */ /* 0x000fea0003800000 */
.L_x_3:
[----:B------:R-:W-:Y:S01]  /*0220*/  ISETP.GE.AND P0, PT, R13, R19, PT ;  /* 0x000000130d00720c */ /* 0x000fe20003f06270 */
[----:B------:R-:W-:-:S12]  /*0230*/  BSSY.RELIABLE B2, `(.L_x_5) ;  /* 0x000000c000027945 */ /* 0x000fd80003800100 */
[----:B------:R-:W-:Y:S05]  /*0240*/  @!P0 BRA `(.L_x_6) ;  /* 0x00000000000c8947 */ /* 0x000fea0003800000 */
[----:B-1----:R-:W-:-:S06]  /*0250*/  IMAD.WIDE R8, R15, 0x4, R4 ;  /* 0x000000040f087825 */ /* 0x002fcc00078e0204 */
[----:B0-----:R0:W5:Y:S01]  /*0260*/  LDG.E R9, desc[UR6][R8.64] ;  /* 0x0000000608097981 */ /* 0x001162000c1e1900 */
[----:B------:R-:W-:Y:S05]  /*0270*/  BRA `(.L_x_7) ;  /* 0x00000000001c7947 */ /* 0x000fea0003800000 */
.L_x_6:
[----:B-1----:R-:W-:-:S04]  /*0280*/  IMAD.WIDE R8, R15, 0x4, R4 ;  /* 0x000000040f087825 */ /* 0x002fc800078e0204 */
[----:B------:R-:W-:Y:S02]  /*0290*/  IMAD.WIDE R10, R13, 0x4, R4 ;  /* 0x000000040d0a7825 */ /* 0x000fe400078e0204 */
[----:B0-----:R-:W2:Y:S04]  /*02a0*/  LDG.E R9, desc[UR6][R8.64] ;  /* 0x0000000608097981 */ /* 0x001ea8000c1e1900 */
[----:B------:R-:W2:Y:S02]  /*02b0*/  LDG.E R11, desc[UR6][R10.64] ;  /* 0x000000060a0b7981 */ /* 0x000ea4000c1e1900 */
[----:B--2---:R-:W-:-:S13]  /*02c0*/  ISETP.GE.AND P0, PT, R9, R11, PT ;  /* 0x0000000b0900720c */ /* 0x004fda0003f06270 */
[----:B------:R-:W-:Y:S05]  /*02d0*/  @P0 BREAK.RELIABLE B2 ;  /* 0x0000000000020942 */ /* 0x000fea0003800100 */
[----:B------:R-:W-:Y:S05]  /*02e0*/  @P0 BRA `(.L_x_4) ;  /* 0x0000000000100947 */ /* 0x000fea0003800000 */
.L_x_7:
[----:B------:R-:W-:Y:S05]  /*02f0*/  BSYNC.RELIABLE B2 ;  /* 0x0000000000027941 */ /* 0x000fea0003800100 */
.L_x_5:
[----:B-----5:R1:W-:Y:S01]  /*0300*/  STG.E desc[UR6][R6.64], R9 ;  /* 0x0000000906007986 */ /* 0x0203e2000c101906 */
[----:B------:R-:W-:Y:S01]  /*0310*/  IADD3 R15, PT, PT, R15, 0x1, RZ ;  /* 0x000000010f0f7810 */ /* 0x000fe20007ffe0ff */
[----:B------:R-:W-:Y:S06]  /*0320*/  BRA `(.L_x_8) ;  /* 0x0000000000087947 */ /* 0x000fec0003800000 */
.L_x_4:
[----:B-----5:R2:W-:Y:S01]  /*0330*/  STG.E desc[UR6][R6.64], R11 ;  /* 0x0000000b06007986 */ /* 0x0205e2000c101906 */
[----:B------:R-:W-:-:S07]  /*0340*/  VIADD R13, R13, 0x1 ;  /* 0x000000010d0d7836 */ /* 0x000fce0000000000 */
.L_x_8:
[----:B------:R-:W-:Y:S05]  /*0350*/  BSYNC.RECONVERGENT B1 ;  /* 0x0000000000017941 */ /* 0x000fea0003800200 */
.L_x_2:
[----:B------:R-:W-:-:S04]  /*0360*/  IADD3 R0, PT, PT, R0, 0x1, RZ ;  /* 0x0000000100007810 */ /* 0x000fc80007ffe0ff */
[----:B------:R-:W-:-:S13]  /*0370*/  ISETP.GE.AND P0, PT, R0, R19, PT ;  /* 0x000000130000720c */ /* 0x000fda0003f06270 */
[----:B------:R-:W-:Y:S05]  /*0380*/  @!P0 BRA `(.L_x_9) ;  /* 0xfffffffc00888947 */ /* 0x000fea000383ffff */
.L_x_1:
[----:B0-----:R-:W-:Y:S05]  /*0390*/  BSYNC.RECONVERGENT B0 ;  /* 0x0000000000007941 */ /* 0x001fea0003800200 */
.L_x_0:
[----:B------:R-:W0:Y:S01]  /*03a0*/  LDCU UR5, c[0x0][0x398] ;  /* 0x00007300ff0577ac */ /* 0x000e220008000800 */
[----:B------:R-:W-:Y:S01]  /*03b0*/  VIADD R14, R14, 0x1 ;  /* 0x000000010e0e7836 */ /* 0x000fe20000000000 */
[----:B------:R-:W-:Y:S01]  /*03c0*/  MOV R0, R17 ;  /* 0x0000001100007202 */ /* 0x000fe20000000f00 */
[----:B------:R-:W3:Y:S03]  /*03d0*/  LDCU UR8, c[0x0][0x390] ;  /* 0x00007200ff0877ac */ /* 0x000ee60008000800 */
[----:B0-----:R-:W-:Y:S02]  /*03e0*/  ISETP.GE.AND P0, PT, R14, UR5, PT ;  /* 0x000000050e007c0c */ /* 0x001fe4000bf06270 */
[----:B---3--:R-:W-:-:S13]  /*03f0*/  ISETP.LT.AND P1, PT, R17, UR8, PT ;  /* 0x0000000811007c0c */ /* 0x008fda000bf21270 */
[----:B------:R-:W-:Y:S05]  /*0400*/  @!P0 BRA P1, `(.L_x_10) ;  /* 0xfffffffc003c8947 */ /* 0x000fea000083ffff */
[----:B------:R-:W-:Y:S05]  /*0410*/  EXIT ;  /* 0x000000000000794d */ /* 0x000fea0003800000 */
.L_x_11:
[----:B------:R-:W-:-:S00]  /*0420*/  BRA `(.L_x_11) ;  /* 0xfffffffc00fc7947 */ /* 0x000fc0000383ffff */
[----:B------:R-:W-:-:S00]  /*0430*/  NOP ;  /* 0x0000000000007918 */ /* 0x000fc00000000000 */
        /* <DEDUP_REMOVED lines=12> */
.L_x_12:


//--------------------- .nv.shared.reserved.0     --------------------------
	.section	.nv.shared.reserved.0,"aw",@nobits
	.weak		__nv_reservedSMEM_offset_0_alias
	.size		__nv_reservedSMEM_offset_0_alias, 0, 64
	.other		__nv_reservedSMEM_offset_0_alias,@"STO_CUDA_RESERVED_SHARED STV_DEFAULT"
__nv_reservedSMEM_offset_0_alias:
	.zero		0
	.zero		64


//--------------------- .nv.constant0._Z13gpu_mergesortPiS_iiiP4dim3S1_ --------------------------
	.section	.nv.constant0._Z13gpu_mergesortPiS_iiiP4dim3S1_,"a",@progbits
	.sectionflags	@""
	.align	4
.nv.constant0._Z13gpu_mergesortPiS_iiiP4dim3S1_:
	.zero		944


//--------------------- SYMBOLS --------------------------

	.type		.nv.reservedSmem.offset0,@object
	.size		.nv.reservedSmem.offset0,0x4
